//
// Generated by NVIDIA NVVM Compiler
//
// Compiler Build ID: CL-36424714
// Cuda compilation tools, release 13.0, V13.0.88
// Based on NVVM 20.0.0
//

.version 9.0
.target sm_100
.address_size 64

	// .globl	_Z21fct_ale_b3_horizontaliPKiS0_S0_PdPKdS3_

.visible .entry _Z21fct_ale_b3_horizontaliPKiS0_S0_PdPKdS3_(
	.param .u32 _Z21fct_ale_b3_horizontaliPKiS0_S0_PdPKdS3__param_0,
	.param .u64 .ptr .align 1 _Z21fct_ale_b3_horizontaliPKiS0_S0_PdPKdS3__param_1,
	.param .u64 .ptr .align 1 _Z21fct_ale_b3_horizontaliPKiS0_S0_PdPKdS3__param_2,
	.param .u64 .ptr .align 1 _Z21fct_ale_b3_horizontaliPKiS0_S0_PdPKdS3__param_3,
	.param .u64 .ptr .align 1 _Z21fct_ale_b3_horizontaliPKiS0_S0_PdPKdS3__param_4,
	.param .u64 .ptr .align 1 _Z21fct_ale_b3_horizontaliPKiS0_S0_PdPKdS3__param_5,
	.param .u64 .ptr .align 1 _Z21fct_ale_b3_horizontaliPKiS0_S0_PdPKdS3__param_6
)
{
	.reg .pred 	%p<12>;
	.reg .b32 	%r<75>;
	.reg .b64 	%rd<44>;
	.reg .b64 	%fd<56>;

	ld.param.u32 	%r39, [_Z21fct_ale_b3_horizontaliPKiS0_S0_PdPKdS3__param_0];
	ld.param.u64 	%rd5, [_Z21fct_ale_b3_horizontaliPKiS0_S0_PdPKdS3__param_1];
	ld.param.u64 	%rd6, [_Z21fct_ale_b3_horizontaliPKiS0_S0_PdPKdS3__param_2];
	ld.param.u64 	%rd7, [_Z21fct_ale_b3_horizontaliPKiS0_S0_PdPKdS3__param_3];
	ld.param.u64 	%rd8, [_Z21fct_ale_b3_horizontaliPKiS0_S0_PdPKdS3__param_4];
	ld.param.u64 	%rd9, [_Z21fct_ale_b3_horizontaliPKiS0_S0_PdPKdS3__param_5];
	ld.param.u64 	%rd10, [_Z21fct_ale_b3_horizontaliPKiS0_S0_PdPKdS3__param_6];
	cvta.to.global.u64 	%rd1, %rd10;
	cvta.to.global.u64 	%rd2, %rd9;
	cvta.to.global.u64 	%rd3, %rd8;
	cvta.to.global.u64 	%rd4, %rd5;
	cvta.to.global.u64 	%rd11, %rd7;
	cvta.to.global.u64 	%rd12, %rd6;
	mov.u32 	%r1, %ctaid.x;
	shl.b32 	%r40, %r1, 1;
	mul.wide.u32 	%rd13, %r40, 4;
	add.s64 	%rd14, %rd12, %rd13;
	ld.global.nc.u32 	%r41, [%rd14];
	add.s32 	%r42, %r41, -1;
	mul.lo.s32 	%r2, %r42, %r39;
	ld.global.nc.u32 	%r43, [%rd14+4];
	add.s32 	%r44, %r43, -1;
	mul.lo.s32 	%r3, %r44, %r39;
	add.s64 	%rd15, %rd11, %rd13;
	ld.global.nc.u32 	%r4, [%rd15];
	ld.global.nc.u32 	%r5, [%rd15+4];
	setp.lt.s32 	%p1, %r5, 1;
	@%p1 bra 	$L__BB0_2;
	mul.wide.s32 	%rd18, %r4, 4;
	add.s64 	%rd19, %rd4, %rd18;
	ld.global.nc.u32 	%r46, [%rd19+-4];
	add.s32 	%r47, %r5, -1;
	mul.wide.u32 	%rd20, %r47, 4;
	add.s64 	%rd21, %rd4, %rd20;
	ld.global.nc.u32 	%r48, [%rd21];
	max.s32 	%r65, %r46, %r48;
	bra.uni 	$L__BB0_3;
$L__BB0_2:
	mul.wide.s32 	%rd16, %r4, 4;
	add.s64 	%rd17, %rd4, %rd16;
	ld.global.nc.u32 	%r45, [%rd17+-4];
	max.s32 	%r65, %r45, 1;
$L__BB0_3:
	add.s32 	%r9, %r65, -1;
	mov.u32 	%r70, %tid.x;
	setp.ge.s32 	%p2, %r70, %r9;
	@%p2 bra 	$L__BB0_10;
	mul.lo.s32 	%r11, %r39, %r1;
	sub.s32 	%r49, %r65, %r70;
	add.s32 	%r12, %r49, -2;
	and.b32  	%r50, %r12, 96;
	setp.eq.s32 	%p3, %r50, 96;
	@%p3 bra 	$L__BB0_7;
	shr.u32 	%r51, %r12, 5;
	add.s32 	%r52, %r51, 1;
	and.b32  	%r53, %r52, 3;
	add.s32 	%r69, %r70, %r3;
	add.s32 	%r68, %r70, %r2;
	add.s32 	%r67, %r70, %r11;
	neg.s32 	%r66, %r53;
	shl.b32 	%r54, %r52, 5;
	and.b32  	%r55, %r54, 96;
	add.s32 	%r70, %r70, %r55;
$L__BB0_6:
	.pragma "nounroll";
	mul.wide.s32 	%rd22, %r69, 8;
	add.s64 	%rd23, %rd1, %rd22;
	add.s64 	%rd24, %rd2, %rd22;
	mul.wide.s32 	%rd25, %r68, 8;
	add.s64 	%rd26, %rd1, %rd25;
	add.s64 	%rd27, %rd2, %rd25;
	mul.wide.u32 	%rd28, %r67, 8;
	add.s64 	%rd29, %rd3, %rd28;
	ld.global.f64 	%fd1, [%rd29];
	ld.global.nc.f64 	%fd2, [%rd27];
	min.f64 	%fd3, %fd2, 0d3FF0000000000000;
	ld.global.nc.f64 	%fd4, [%rd24];
	min.f64 	%fd5, %fd4, 0d3FF0000000000000;
	ld.global.nc.f64 	%fd6, [%rd26];
	min.f64 	%fd7, %fd5, %fd6;
	ld.global.nc.f64 	%fd8, [%rd23];
	min.f64 	%fd9, %fd3, %fd8;
	{
	.reg .b32 %temp; 
	mov.b64 	{%temp, %r56}, %fd1;
	}
	setp.lt.s32 	%p4, %r56, 0;
	selp.f64 	%fd10, %fd7, %fd9, %p4;
	mul.f64 	%fd11, %fd1, %fd10;
	st.global.f64 	[%rd29], %fd11;
	add.s32 	%r69, %r69, 32;
	add.s32 	%r68, %r68, 32;
	add.s32 	%r67, %r67, 32;
	add.s32 	%r66, %r66, 1;
	setp.ne.s32 	%p5, %r66, 0;
	@%p5 bra 	$L__BB0_6;
$L__BB0_7:
	setp.lt.u32 	%p6, %r12, 96;
	@%p6 bra 	$L__BB0_10;
	add.s32 	%r74, %r70, 64;
	add.s32 	%r73, %r70, %r3;
	add.s32 	%r72, %r70, %r2;
	add.s32 	%r71, %r70, %r11;
$L__BB0_9:
	mul.wide.u32 	%rd30, %r71, 8;
	add.s64 	%rd31, %rd3, %rd30;
	ld.global.f64 	%fd12, [%rd31];
	mul.wide.s32 	%rd32, %r72, 8;
	add.s64 	%rd33, %rd2, %rd32;
	ld.global.nc.f64 	%fd13, [%rd33];
	min.f64 	%fd14, %fd13, 0d3FF0000000000000;
	mul.wide.s32 	%rd34, %r73, 8;
	add.s64 	%rd35, %rd2, %rd34;
	ld.global.nc.f64 	%fd15, [%rd35];
	min.f64 	%fd16, %fd15, 0d3FF0000000000000;
	add.s64 	%rd36, %rd1, %rd32;
	ld.global.nc.f64 	%fd17, [%rd36];
	min.f64 	%fd18, %fd16, %fd17;
	add.s64 	%rd37, %rd1, %rd34;
	ld.global.nc.f64 	%fd19, [%rd37];
	min.f64 	%fd20, %fd14, %fd19;
	{
	.reg .b32 %temp; 
	mov.b64 	{%temp, %r57}, %fd12;
	}
	setp.lt.s32 	%p7, %r57, 0;
	selp.f64 	%fd21, %fd18, %fd20, %p7;
	mul.f64 	%fd22, %fd12, %fd21;
	st.global.f64 	[%rd31], %fd22;
	add.s32 	%r58, %r71, 32;
	mul.wide.u32 	%rd38, %r58, 8;
	add.s64 	%rd39, %rd3, %rd38;
	ld.global.f64 	%fd23, [%rd39];
	ld.global.nc.f64 	%fd24, [%rd33+256];
	min.f64 	%fd25, %fd24, 0d3FF0000000000000;
	ld.global.nc.f64 	%fd26, [%rd35+256];
	min.f64 	%fd27, %fd26, 0d3FF0000000000000;
	ld.global.nc.f64 	%fd28, [%rd36+256];
	min.f64 	%fd29, %fd27, %fd28;
	ld.global.nc.f64 	%fd30, [%rd37+256];
	min.f64 	%fd31, %fd25, %fd30;
	{
	.reg .b32 %temp; 
	mov.b64 	{%temp, %r59}, %fd23;
	}
	setp.lt.s32 	%p8, %r59, 0;
	selp.f64 	%fd32, %fd29, %fd31, %p8;
	mul.f64 	%fd33, %fd23, %fd32;
	st.global.f64 	[%rd39], %fd33;
	add.s32 	%r60, %r71, 64;
	mul.wide.u32 	%rd40, %r60, 8;
	add.s64 	%rd41, %rd3, %rd40;
	ld.global.f64 	%fd34, [%rd41];
	ld.global.nc.f64 	%fd35, [%rd33+512];
	min.f64 	%fd36, %fd35, 0d3FF0000000000000;
	ld.global.nc.f64 	%fd37, [%rd35+512];
	min.f64 	%fd38, %fd37, 0d3FF0000000000000;
	ld.global.nc.f64 	%fd39, [%rd36+512];
	min.f64 	%fd40, %fd38, %fd39;
	ld.global.nc.f64 	%fd41, [%rd37+512];
	min.f64 	%fd42, %fd36, %fd41;
	{
	.reg .b32 %temp; 
	mov.b64 	{%temp, %r61}, %fd34;
	}
	setp.lt.s32 	%p9, %r61, 0;
	selp.f64 	%fd43, %fd40, %fd42, %p9;
	mul.f64 	%fd44, %fd34, %fd43;
	st.global.f64 	[%rd41], %fd44;
	add.s32 	%r62, %r71, 96;
	mul.wide.u32 	%rd42, %r62, 8;
	add.s64 	%rd43, %rd3, %rd42;
	ld.global.f64 	%fd45, [%rd43];
	ld.global.nc.f64 	%fd46, [%rd33+768];
	min.f64 	%fd47, %fd46, 0d3FF0000000000000;
	ld.global.nc.f64 	%fd48, [%rd35+768];
	min.f64 	%fd49, %fd48, 0d3FF0000000000000;
	ld.global.nc.f64 	%fd50, [%rd36+768];
	min.f64 	%fd51, %fd49, %fd50;
	ld.global.nc.f64 	%fd52, [%rd37+768];
	min.f64 	%fd53, %fd47, %fd52;
	{
	.reg .b32 %temp; 
	mov.b64 	{%temp, %r63}, %fd45;
	}
	setp.lt.s32 	%p10, %r63, 0;
	selp.f64 	%fd54, %fd51, %fd53, %p10;
	mul.f64 	%fd55, %fd45, %fd54;
	st.global.f64 	[%rd43], %fd55;
	add.s32 	%r35, %r74, 128;
	add.s32 	%r64, %r74, 64;
	add.s32 	%r73, %r73, 128;
	add.s32 	%r72, %r72, 128;
	add.s32 	%r71, %r71, 128;
	setp.lt.s32 	%p11, %r64, %r9;
	mov.u32 	%r74, %r35;
	@%p11 bra 	$L__BB0_9;
$L__BB0_10:
	ret;

}


// ===== COMPILED SASS (sm_100) =====

	.target	sm_100

	.elftype	@"ET_EXEC"


//--------------------- .note.nv.tkinfo           --------------------------
	.section	.note.nv.tkinfo,"",@"SHT_NOTE"
	.sectionflags	@"SHF_NOTE_NV_TKINFO"
	.tkinfo
        /*0018*/ 	.word	0x00000002
        /*0030*/ 	.string	""
        /*0030*/ 	.string	"ptxas"
        /*0030*/ 	.string	"Cuda compilation tools, release 13.0, V13.0.88"
        /*0030*/ 	.string	"Build cuda_13.0.r13.0/compiler.36424714_0"
        /*0030*/ 	.string	"-arch sm_100 -m 64 "



//--------------------- .note.nv.cuinfo           --------------------------
	.section	.note.nv.cuinfo,"",@"SHT_NOTE"
	.sectionflags	@"SHF_NOTE_NV_CUINFO"
        /*0018*/ 	.short	0x0002
        /*001a*/ 	.short	0x0064
        /*001c*/ 	.short	0x0082
	.zero		2


//--------------------- .nv.info                  --------------------------
	.section	.nv.info,"",@"SHT_CUDA_INFO"
	.align	4


	//----- nvinfo : EIATTR_REGCOUNT
	.align		4
        /*0000*/ 	.byte	0x04, 0x2f
        /*0002*/ 	.short	(.L_1 - .L_0)
	.align		4
.L_0:
        /*0004*/ 	.word	index@(_Z21fct_ale_b3_horizontaliPKiS0_S0_PdPKdS3_)
        /*0008*/ 	.word	0x00000020


	//----- nvinfo : EIATTR_FRAME_SIZE
	.align		4
.L_1:
        /*000c*/ 	.byte	0x04, 0x11
        /*000e*/ 	.short	(.L_3 - .L_2)
	.align		4
.L_2:
        /*0010*/ 	.word	index@(_Z21fct_ale_b3_horizontaliPKiS0_S0_PdPKdS3_)
        /*0014*/ 	.word	0x00000000


	//----- nvinfo : EIATTR_MIN_STACK_SIZE
	.align		4
.L_3:
        /*0018*/ 	.byte	0x04, 0x12
        /*001a*/ 	.short	(.L_5 - .L_4)
	.align		4
.L_4:
        /*001c*/ 	.word	index@(_Z21fct_ale_b3_horizontaliPKiS0_S0_PdPKdS3_)
        /*0020*/ 	.word	0x00000000
.L_5:


//--------------------- .nv.compat                --------------------------
	.section	.nv.compat,"",@"SHT_CUDA_COMPAT_INFO"
	.align	4
        /*0000*/ 	.byte	0x02, 0x09, 0x00, 0x00, 0x02, 0x02, 0x01, 0x00, 0x02, 0x05, 0x05, 0x00, 0x03, 0x07, 0x01, 0x01
        /*0010*/ 	.byte	0x02, 0x03, 0x00, 0x00, 0x02, 0x06, 0x01, 0x00, 0x04, 0x0b, 0x08, 0x00, 0x01, 0x00, 0x00, 0x00
        /*0020*/ 	.byte	0x00, 0x00, 0x00, 0x00


//--------------------- .nv.info._Z21fct_ale_b3_horizontaliPKiS0_S0_PdPKdS3_ --------------------------
	.section	.nv.info._Z21fct_ale_b3_horizontaliPKiS0_S0_PdPKdS3_,"",@"SHT_CUDA_INFO"
	.sectionflags	@""
	.align	4


	//----- nvinfo : EIATTR_CUDA_API_VERSION
	.align		4
        /*0000*/ 	.byte	0x04, 0x37
        /*0002*/ 	.short	(.L_7 - .L_6)
.L_6:
        /*0004*/ 	.word	0x00000082


	//----- nvinfo : EIATTR_KPARAM_INFO
	.align		4
.L_7:
        /*0008*/ 	.byte	0x04, 0x17
        /*000a*/ 	.short	(.L_9 - .L_8)
.L_8:
        /*000c*/ 	.word	0x00000000
        /*0010*/ 	.short	0x0006
        /*0012*/ 	.short	0x0030
        /*0014*/ 	.byte	0x00, 0xf5, 0x21, 0x00


	//----- nvinfo : EIATTR_KPARAM_INFO
	.align		4
.L_9:
        /*0018*/ 	.byte	0x04, 0x17
        /*001a*/ 	.short	(.L_11 - .L_10)
.L_10:
        /*001c*/ 	.word	0x00000000
        /*0020*/ 	.short	0x0005
        /*0022*/ 	.short	0x0028
        /*0024*/ 	.byte	0x00, 0xf5, 0x21, 0x00


	//----- nvinfo : EIATTR_KPARAM_INFO
	.align		4
.L_11:
        /*0028*/ 	.byte	0x04, 0x17
        /*002a*/ 	.short	(.L_13 - .L_12)
.L_12:
        /*002c*/ 	.word	0x00000000
        /*0030*/ 	.short	0x0004
        /*0032*/ 	.short	0x0020
        /*0034*/ 	.byte	0x00, 0xf5, 0x21, 0x00


	//----- nvinfo : EIATTR_KPARAM_INFO
	.align		4
.L_13:
        /*0038*/ 	.byte	0x04, 0x17
        /*003a*/ 	.short	(.L_15 - .L_14)
.L_14:
        /*003c*/ 	.word	0x00000000
        /*0040*/ 	.short	0x0003
        /*0042*/ 	.short	0x0018
        /*0044*/ 	.byte	0x00, 0xf5, 0x21, 0x00


	//----- nvinfo : EIATTR_KPARAM_INFO
	.align		4
.L_15:
        /*0048*/ 	.byte	0x04, 0x17
        /*004a*/ 	.short	(.L_17 - .L_16)
.L_16:
        /*004c*/ 	.word	0x00000000
        /*0050*/ 	.short	0x0002
        /*0052*/ 	.short	0x0010
        /*0054*/ 	.byte	0x00, 0xf5, 0x21, 0x00


	//----- nvinfo : EIATTR_KPARAM_INFO
	.align		4
.L_17:
        /*0058*/ 	.byte	0x04, 0x17
        /*005a*/ 	.short	(.L_19 - .L_18)
.L_18:
        /*005c*/ 	.word	0x00000000
        /*0060*/ 	.short	0x0001
        /*0062*/ 	.short	0x0008
        /*0064*/ 	.byte	0x00, 0xf5, 0x21, 0x00


	//----- nvinfo : EIATTR_KPARAM_INFO
	.align		4
.L_19:
        /*0068*/ 	.byte	0x04, 0x17
        /*006a*/ 	.short	(.L_21 - .L_20)
.L_20:
        /*006c*/ 	.word	0x00000000
        /*0070*/ 	.short	0x0000
        /*0072*/ 	.short	0x0000
        /*0074*/ 	.byte	0x00, 0xf0, 0x11, 0x00


	//----- nvinfo : EIATTR_SPARSE_MMA_MASK
	.align		4
.L_21:
        /*0078*/ 	.byte	0x03, 0x50
        /*007a*/ 	.short	0x0000


	//----- nvinfo : EIATTR_MAXREG_COUNT
	.align		4
        /*007c*/ 	.byte	0x03, 0x1b
        /*007e*/ 	.short	0x00ff


	//----- nvinfo : EIATTR_MERCURY_ISA_VERSION
	.align		4
        /*0080*/ 	.byte	0x03, 0x5f
        /*0082*/ 	.short	0x0101


	//----- nvinfo : EIATTR_VRC_CTA_INIT_COUNT
	.align		4
        /*0084*/ 	.byte	0x02, 0x4a
	.zero		1
	.zero		1


	//----- nvinfo : EIATTR_EXIT_INSTR_OFFSETS
	.align		4
        /*0088*/ 	.byte	0x04, 0x1c
        /*008a*/ 	.short	(.L_23 - .L_22)


	//   ....[0]....
.L_22:
        /*008c*/ 	.word	0x00000160


	//   ....[1]....
        /*0090*/ 	.word	0x000005f0


	//   ....[2]....
        /*0094*/ 	.word	0x000010b0


	//----- nvinfo : EIATTR_CRS_STACK_SIZE
	.align		4
.L_23:
        /*0098*/ 	.byte	0x04, 0x1e
        /*009a*/ 	.short	(.L_25 - .L_24)
.L_24:
        /*009c*/ 	.word	0x00000000


	//----- nvinfo : EIATTR_CBANK_PARAM_SIZE
	.align		4
.L_25:
        /*00a0*/ 	.byte	0x03, 0x19
        /*00a2*/ 	.short	0x0038


	//----- nvinfo : EIATTR_PARAM_CBANK
	.align		4
        /*00a4*/ 	.byte	0x04, 0x0a
        /*00a6*/ 	.short	(.L_27 - .L_26)
	.align		4
.L_26:
        /*00a8*/ 	.word	index@(.nv.constant0._Z21fct_ale_b3_horizontaliPKiS0_S0_PdPKdS3_)
        /*00ac*/ 	.short	0x0380
        /*00ae*/ 	.short	0x0038


	//----- nvinfo : EIATTR_SW_WAR
	.align		4
.L_27:
        /*00b0*/ 	.byte	0x04, 0x36
        /*00b2*/ 	.short	(.L_29 - .L_28)
.L_28:
        /*00b4*/ 	.word	0x00000008
.L_29:


//--------------------- .nv.callgraph             --------------------------
	.section	.nv.callgraph,"",@"SHT_CUDA_CALLGRAPH"
	.align	4
	.sectionentsize	8
	.align		4
        /*0000*/ 	.word	0x00000000
	.align		4
        /*0004*/ 	.word	0xffffffff
	.align		4
        /*0008*/ 	.word	0x00000000
	.align		4
        /*000c*/ 	.word	0xfffffffe
	.align		4
        /*0010*/ 	.word	0x00000000
	.align		4
        /*0014*/ 	.word	0xfffffffd
	.align		4
        /*0018*/ 	.word	0x00000000
	.align		4
        /*001c*/ 	.word	0xfffffffc


//--------------------- .text._Z21fct_ale_b3_horizontaliPKiS0_S0_PdPKdS3_ --------------------------
	.section	.text._Z21fct_ale_b3_horizontaliPKiS0_S0_PdPKdS3_,"ax",@progbits
	.align	128
        .global         _Z21fct_ale_b3_horizontaliPKiS0_S0_PdPKdS3_
        .type           _Z21fct_ale_b3_horizontaliPKiS0_S0_PdPKdS3_,@function
        .size           _Z21fct_ale_b3_horizontaliPKiS0_S0_PdPKdS3_,(.L_x_5 - _Z21fct_ale_b3_horizontaliPKiS0_S0_PdPKdS3_)
        .other          _Z21fct_ale_b3_horizontaliPKiS0_S0_PdPKdS3_,@"STO_CUDA_ENTRY STV_DEFAULT"
_Z21fct_ale_b3_horizontaliPKiS0_S0_PdPKdS3_:
.text._Z21fct_ale_b3_horizontaliPKiS0_S0_PdPKdS3_:
[----:B------:R-:W-:Y:S01]  /*0000*/  LDC R1, c[0x0][0x37c] ;  /* 0x0000df00ff017b82 */ /* 0x000fe20000000800 */
[----:B------:R-:W0:Y:S07]  /*0010*/  S2R R15, SR_CTAID.X ;  /* 0x00000000000f7919 */ /* 0x000e2e0000002500 */
[----:B------:R-:W1:Y:S01]  /*0020*/  LDC.64 R2, c[0x0][0x398] ;  /* 0x0000e600ff027b82 */ /* 0x000e620000000a00 */
[----:B------:R-:W2:Y:S07]  /*0030*/  LDCU.64 UR4, c[0x0][0x358] ;  /* 0x00006b00ff0477ac */ /* 0x000eae0008000a00 */
[----:B------:R-:W3:Y:S01]  /*0040*/  LDC.64 R6, c[0x0][0x388] ;  /* 0x0000e200ff067b82 */ /* 0x000ee20000000a00 */
[----:B0-----:R-:W-:-:S04]  /*0050*/  IMAD.SHL.U32 R11, R15, 0x2, RZ ;  /* 0x000000020f0b7824 */ /* 0x001fc800078e00ff */
[----:B-1----:R-:W-:-:S05]  /*0060*/  IMAD.WIDE.U32 R2, R11, 0x4, R2 ;  /* 0x000000040b027825 */ /* 0x002fca00078e0002 */
[----:B--2---:R-:W2:Y:S04]  /*0070*/  LDG.E.CONSTANT R0, desc[UR4][R2.64+0x4] ;  /* 0x0000040402007981 */ /* 0x004ea8000c1e9900 */
[----:B------:R-:W3:Y:S01]  /*0080*/  LDG.E.CONSTANT R5, desc[UR4][R2.64] ;  /* 0x0000000402057981 */ /* 0x000ee2000c1e9900 */
[----:B--2---:R-:W-:Y:S01]  /*0090*/  ISETP.GE.AND P0, PT, R0, 0x1, PT ;  /* 0x000000010000780c */ /* 0x004fe20003f06270 */
[----:B---3--:R-:W-:-:S06]  /*00a0*/  IMAD.WIDE R4, R5, 0x4, R6 ;  /* 0x0000000405047825 */ /* 0x008fcc00078e0206 */
[----:B------:R-:W2:Y:S06]  /*00b0*/  LDG.E.CONSTANT R4, desc[UR4][R4.64+-0x4] ;  /* 0xfffffc0404047981 */ /* 0x000eac000c1e9900 */
[----:B------:R-:W-:-:S04]  /*00c0*/  @P0 VIADD R9, R0, 0xffffffff ;  /* 0xffffffff00090836 */ /* 0x000fc80000000000 */
[----:B------:R-:W-:Y:S01]  /*00d0*/  @P0 IMAD.WIDE.U32 R6, R9, 0x4, R6 ;  /* 0x0000000409060825 */ /* 0x000fe200078e0006 */
[----:B------:R-:W0:Y:S01]  /*00e0*/  S2R R14, SR_TID.X ;  /* 0x00000000000e7919 */ /* 0x000e220000002100 */
[----:B------:R-:W1:Y:S04]  /*00f0*/  LDC.64 R8, c[0x0][0x390] ;  /* 0x0000e400ff087b82 */ /* 0x000e680000000a00 */
[----:B------:R-:W2:Y:S01]  /*0100*/  @P0 LDG.E.CONSTANT R7, desc[UR4][R6.64] ;  /* 0x0000000406070981 */ /* 0x000ea2000c1e9900 */
[----:B-1----:R-:W-:Y:S01]  /*0110*/  IMAD.WIDE.U32 R2, R11, 0x4, R8 ;  /* 0x000000040b027825 */ /* 0x002fe200078e0008 */
[C---:B--2---:R-:W-:Y:S02]  /*0120*/  @P0 VIMNMX R13, PT, PT, R4.reuse, R7, !PT ;  /* 0x00000007040d0248 */ /* 0x044fe40007fe0100 */
[----:B------:R-:W-:-:S05]  /*0130*/  @!P0 VIMNMX R13, PT, PT, R4, 0x1, !PT ;  /* 0x00000001040d8848 */ /* 0x000fca0007fe0100 */
[----:B------:R-:W-:-:S05]  /*0140*/  VIADD R0, R13, 0xffffffff ;  /* 0xffffffff0d007836 */ /* 0x000fca0000000000 */
[----:B0-----:R-:W-:-:S13]  /*0150*/  ISETP.GE.AND P0, PT, R14, R0, PT ;  /* 0x000000000e00720c */ /* 0x001fda0003f06270 */
[----:B------:R-:W-:Y:S05]  /*0160*/  @P0 EXIT ;  /* 0x000000000000094d */ /* 0x000fea0003800000 */
[----:B------:R-:W2:Y:S04]  /*0170*/  LDG.E.CONSTANT R17, desc[UR4][R2.64] ;  /* 0x0000000402117981 */ /* 0x000ea8000c1e9900 */
[----:B------:R-:W3:Y:S01]  /*0180*/  LDG.E.CONSTANT R19, desc[UR4][R2.64+0x4] ;  /* 0x0000040402137981 */ /* 0x000ee2000c1e9900 */
[----:B------:R-:W-:Y:S01]  /*0190*/  IADD3 R13, PT, PT, R13, -0x2, -R14 ;  /* 0xfffffffe0d0d7810 */ /* 0x000fe20007ffe80e */
[----:B------:R-:W-:Y:S03]  /*01a0*/  BSSY.RECONVERGENT B0, `(.L_x_0) ;  /* 0x0000044000007945 */ /* 0x000fe60003800200 */
[C---:B------:R-:W-:Y:S02]  /*01b0*/  LOP3.LUT R4, R13.reuse, 0x60, RZ, 0xc0, !PT ;  /* 0x000000600d047812 */ /* 0x040fe400078ec0ff */
[----:B------:R-:W-:-:S02]  /*01c0*/  ISETP.GE.U32.AND P0, PT, R13, 0x60, PT ;  /* 0x000000600d00780c */ /* 0x000fc40003f06070 */
[----:B------:R-:W-:Y:S01]  /*01d0*/  ISETP.NE.AND P1, PT, R4, 0x60, PT ;  /* 0x000000600400780c */ /* 0x000fe20003f25270 */
[----:B--2---:R-:W-:Y:S02]  /*01e0*/  VIADD R17, R17, 0xffffffff ;  /* 0xffffffff11117836 */ /* 0x004fe40000000000 */
[----:B---3--:R-:W-:-:S10]  /*01f0*/  VIADD R19, R19, 0xffffffff ;  /* 0xffffffff13137836 */ /* 0x008fd40000000000 */
[----:B------:R-:W-:Y:S05]  /*0200*/  @!P1 BRA `(.L_x_1) ;  /* 0x0000000000f49947 */ /* 0x000fea0003800000 */
[----:B------:R-:W0:Y:S01]  /*0210*/  LDCU UR6, c[0x0][0x380] ;  /* 0x00007000ff0677ac */ /* 0x000e220008000800 */
[----:B------:R-:W-:-:S05]  /*0220*/  LEA.HI R2, R13, 0x1, RZ, 0x1b ;  /* 0x000000010d027811 */ /* 0x000fca00078fd8ff */
[C---:B------:R-:W-:Y:S01]  /*0230*/  IMAD.SHL.U32 R3, R2.reuse, 0x20, RZ ;  /* 0x0000002002037824 */ /* 0x040fe200078e00ff */
[----:B------:R-:W-:-:S04]  /*0240*/  LOP3.LUT R2, R2, 0x3, RZ, 0xc0, !PT ;  /* 0x0000000302027812 */ /* 0x000fc800078ec0ff */
[----:B------:R-:W-:Y:S01]  /*0250*/  LOP3.LUT R3, R3, 0x60, RZ, 0xc0, !PT ;  /* 0x0000006003037812 */ /* 0x000fe200078ec0ff */
[----:B------:R-:W-:Y:S02]  /*0260*/  IMAD.MOV R20, RZ, RZ, -R2 ;  /* 0x000000ffff147224 */ /* 0x000fe400078e0a02 */
[--C-:B0-----:R-:W-:Y:S02]  /*0270*/  IMAD R18, R19, UR6, R14.reuse ;  /* 0x0000000613127c24 */ /* 0x101fe4000f8e020e */
[--C-:B------:R-:W-:Y:S02]  /*0280*/  IMAD R16, R17, UR6, R14.reuse ;  /* 0x0000000611107c24 */ /* 0x100fe4000f8e020e */
[----:B------:R-:W-:Y:S02]  /*0290*/  IMAD R21, R15, UR6, R14 ;  /* 0x000000060f157c24 */ /* 0x000fe4000f8e020e */
[----:B------:R-:W-:-:S07]  /*02a0*/  IMAD.IADD R14, R14, 0x1, R3 ;  /* 0x000000010e0e7824 */ /* 0x000fce00078e0203 */
.L_x_2:
[----:B0-----:R-:W0:Y:S08]  /*02b0*/  LDC.64 R6, c[0x0][0x3a8] ;  /* 0x0000ea00ff067b82 */ /* 0x001e300000000a00 */
[----:B------:R-:W1:Y:S08]  /*02c0*/  LDC.64 R4, c[0x0][0x3b0] ;  /* 0x0000ec00ff047b82 */ /* 0x000e700000000a00 */
[----:B------:R-:W2:Y:S01]  /*02d0*/  LDC.64 R8, c[0x0][0x3a0] ;  /* 0x0000e800ff087b82 */ /* 0x000ea20000000a00 */
[----:B0-----:R-:W-:-:S04]  /*02e0*/  IMAD.WIDE R12, R18, 0x8, R6 ;  /* 0x00000008120c7825 */ /* 0x001fc800078e0206 */
[C---:B------:R-:W-:Y:S02]  /*02f0*/  IMAD.WIDE R6, R16.reuse, 0x8, R6 ;  /* 0x0000000810067825 */ /* 0x040fe400078e0206 */
[----:B------:R-:W3:Y:S04]  /*0300*/  LDG.E.64.CONSTANT R12, desc[UR4][R12.64] ;  /* 0x000000040c0c7981 */ /* 0x000ee8000c1e9b00 */
[----:B------:R-:W4:Y:S01]  /*0310*/  LDG.E.64.CONSTANT R6, desc[UR4][R6.64] ;  /* 0x0000000406067981 */ /* 0x000f22000c1e9b00 */
[----:B-1----:R-:W-:-:S04]  /*0320*/  IMAD.WIDE R2, R16, 0x8, R4 ;  /* 0x0000000810027825 */ /* 0x002fc800078e0204 */
[----:B------:R-:W-:Y:S02]  /*0330*/  IMAD.WIDE R4, R18, 0x8, R4 ;  /* 0x0000000812047825 */ /* 0x000fe400078e0204 */
[----:B------:R-:W5:Y:S04]  /*0340*/  LDG.E.64.CONSTANT R2, desc[UR4][R2.64] ;  /* 0x0000000402027981 */ /* 0x000f68000c1e9b00 */
[----:B------:R-:W5:Y:S01]  /*0350*/  LDG.E.64.CONSTANT R4, desc[UR4][R4.64] ;  /* 0x0000000404047981 */ /* 0x000f62000c1e9b00 */
[----:B--2---:R-:W-:-:S05]  /*0360*/  IMAD.WIDE.U32 R8, R21, 0x8, R8 ;  /* 0x0000000815087825 */ /* 0x004fca00078e0008 */
[----:B------:R-:W2:Y:S01]  /*0370*/  LDG.E.64 R10, desc[UR4][R8.64] ;  /* 0x00000004080a7981 */ /* 0x000ea2000c1e1b00 */
[----:B------:R-:W-:Y:S02]  /*0380*/  IMAD.MOV.U32 R25, RZ, RZ, 0x80000 ;  /* 0x00080000ff197424 */ /* 0x000fe400078e00ff */
[----:B------:R-:W-:Y:S02]  /*0390*/  IMAD.MOV.U32 R24, RZ, RZ, 0x80000 ;  /* 0x00080000ff187424 */ /* 0x000fe400078e00ff */
[----:B------:R-:W-:Y:S02]  /*03a0*/  VIADD R20, R20, 0x1 ;  /* 0x0000000114147836 */ /* 0x000fe40000000000 */
[----:B------:R-:W-:Y:S02]  /*03b0*/  VIADD R18, R18, 0x20 ;  /* 0x0000002012127836 */ /* 0x000fe40000000000 */
[----:B------:R-:W-:Y:S02]  /*03c0*/  VIADD R16, R16, 0x20 ;  /* 0x0000002010107836 */ /* 0x000fe40000000000 */
[----:B------:R-:W-:Y:S01]  /*03d0*/  VIADD R21, R21, 0x20 ;  /* 0x0000002015157836 */ /* 0x000fe20000000000 */
[----:B---3--:R-:W-:Y:S01]  /*03e0*/  DSETP.MIN.AND P3, P4, R12, 1, PT ;  /* 0x3ff000000c00742a */ /* 0x008fe20003c60000 */
[----:B------:R-:W-:Y:S01]  /*03f0*/  IMAD.MOV.U32 R22, RZ, RZ, R12 ;  /* 0x000000ffff167224 */ /* 0x000fe200078e000c */
[----:B----4-:R-:W-:Y:S01]  /*0400*/  DSETP.MIN.AND P1, P2, R6, 1, PT ;  /* 0x3ff000000600742a */ /* 0x010fe20003a20000 */
[----:B------:R-:W-:-:S03]  /*0410*/  IMAD.MOV.U32 R12, RZ, RZ, R7 ;  /* 0x000000ffff0c7224 */ /* 0x000fc600078e0007 */
[----:B------:R-:W-:Y:S02]  /*0420*/  FSEL R13, R13, 1.875, P3 ;  /* 0x3ff000000d0d7808 */ /* 0x000fe40001800000 */
[----:B------:R-:W-:Y:S02]  /*0430*/  FSEL R23, R12, 1.875, P1 ;  /* 0x3ff000000c177808 */ /* 0x000fe40000800000 */
[----:B------:R-:W-:-:S04]  /*0440*/  SEL R12, R22, RZ, P3 ;  /* 0x000000ff160c7207 */ /* 0x000fc80001800000 */
[----:B------:R-:W-:Y:S02]  /*0450*/  @P4 LOP3.LUT R13, R25, 0x3ff00000, RZ, 0xfc, !PT ;  /* 0x3ff00000190d4812 */ /* 0x000fe400078efcff */
[----:B------:R-:W-:Y:S02]  /*0460*/  SEL R6, R6, RZ, P1 ;  /* 0x000000ff06067207 */ /* 0x000fe40000800000 */
[----:B------:R-:W-:Y:S02]  /*0470*/  @P2 LOP3.LUT R23, R24, 0x3ff00000, RZ, 0xfc, !PT ;  /* 0x3ff0000018172812 */ /* 0x000fe400078efcff */
[----:B-----5:R-:W-:Y:S01]  /*0480*/  DSETP.MIN.AND P1, P2, R12, R2, PT ;  /* 0x000000020c00722a */ /* 0x020fe20003a20000 */
[----:B------:R-:W-:Y:S02]  /*0490*/  IMAD.MOV.U32 R22, RZ, RZ, R6 ;  /* 0x000000ffff167224 */ /* 0x000fe400078e0006 */
[----:B------:R-:W-:-:S03]  /*04a0*/  IMAD.MOV.U32 R7, RZ, RZ, R23 ;  /* 0x000000ffff077224 */ /* 0x000fc600078e0017 */
[----:B------:R-:W-:Y:S02]  /*04b0*/  FSEL R13, R13, R3, P1 ;  /* 0x000000030d0d7208 */ /* 0x000fe40000800000 */
[----:B------:R-:W-:Y:S01]  /*04c0*/  MOV R23, R7 ;  /* 0x0000000700177202 */ /* 0x000fe20000000f00 */
[----:B------:R-:W-:Y:S01]  /*04d0*/  DSETP.MIN.AND P3, P4, R6, R4, PT ;  /* 0x000000040600722a */ /* 0x000fe20003c60000 */
[----:B------:R-:W-:Y:S02]  /*04e0*/  IMAD.MOV.U32 R6, RZ, RZ, R12 ;  /* 0x000000ffff067224 */ /* 0x000fe400078e000c */
[----:B------:R-:W-:Y:S02]  /*04f0*/  IMAD.MOV.U32 R7, RZ, RZ, R2 ;  /* 0x000000ffff077224 */ /* 0x000fe400078e0002 */
[----:B------:R-:W-:Y:S02]  /*0500*/  @P2 LOP3.LUT R13, R3, 0x80000, RZ, 0xfc, !PT ;  /* 0x00080000030d2812 */ /* 0x000fe400078efcff */
[----:B------:R-:W-:-:S02]  /*0510*/  SEL R22, R22, R4, P3 ;  /* 0x0000000416167207 */ /* 0x000fc40001800000 */
[----:B------:R-:W-:Y:S01]  /*0520*/  SEL R2, R6, R7, P1 ;  /* 0x0000000706027207 */ /* 0x000fe20000800000 */
[----:B------:R-:W-:Y:S01]  /*0530*/  IMAD.MOV.U32 R6, RZ, RZ, R5 ;  /* 0x000000ffff067224 */ /* 0x000fe200078e0005 */
[----:B--2---:R-:W-:Y:S01]  /*0540*/  ISETP.GE.AND P1, PT, R11, RZ, PT ;  /* 0x000000ff0b00720c */ /* 0x004fe20003f26270 */
[----:B------:R-:W-:-:S03]  /*0550*/  IMAD.MOV.U32 R3, RZ, RZ, R13 ;  /* 0x000000ffff037224 */ /* 0x000fc600078e000d */
[----:B------:R-:W-:Y:S02]  /*0560*/  FSEL R23, R23, R6, P3 ;  /* 0x0000000617177208 */ /* 0x000fe40001800000 */
[----:B------:R-:W-:Y:S02]  /*0570*/  @P4 LOP3.LUT R23, R6, 0x80000, RZ, 0xfc, !PT ;  /* 0x0008000006174812 */ /* 0x000fe400078efcff */
[----:B------:R-:W-:Y:S02]  /*0580*/  FSEL R2, R2, R22, !P1 ;  /* 0x0000001602027208 */ /* 0x000fe40004800000 */
[----:B------:R-:W-:Y:S02]  /*0590*/  FSEL R3, R3, R23, !P1 ;  /* 0x0000001703037208 */ /* 0x000fe40004800000 */
[----:B------:R-:W-:-:S04]  /*05a0*/  ISETP.NE.AND P1, PT, R20, RZ, PT ;  /* 0x000000ff1400720c */ /* 0x000fc80003f25270 */
[----:B------:R-:W-:-:S07]  /*05b0*/  DMUL R10, R10, R2 ;  /* 0x000000020a0a7228 */ /* 0x000fce0000000000 */
[----:B------:R0:W-:Y:S02]  /*05c0*/  STG.E.64 desc[UR4][R8.64], R10 ;  /* 0x0000000a08007986 */ /* 0x0001e4000c101b04 */
[----:B------:R-:W-:Y:S05]  /*05d0*/  @P1 BRA `(.L_x_2) ;  /* 0xfffffffc00341947 */ /* 0x000fea000383ffff */
.L_x_1:
[----:B------:R-:W-:Y:S05]  /*05e0*/  BSYNC.RECONVERGENT B0 ;  /* 0x0000000000007941 */ /* 0x000fea0003800200 */
.L_x_0:
[----:B------:R-:W-:Y:S05]  /*05f0*/  @!P0 EXIT ;  /* 0x000000000000894d */ /* 0x000fea0003800000 */
[----:B------:R-:W1:Y:S01]  /*0600*/  LDCU UR6, c[0x0][0x380] ;  /* 0x00007000ff0677ac */ /* 0x000e620008000800 */
[----:B------:R-:W-:Y:S02]  /*0610*/  VIADD R5, R14, 0x40 ;  /* 0x000000400e057836 */ /* 0x000fe40000000000 */
[--C-:B-1----:R-:W-:Y:S02]  /*0620*/  IMAD R4, R19, UR6, R14.reuse ;  /* 0x0000000613047c24 */ /* 0x102fe4000f8e020e */
[--C-:B------:R-:W-:Y:S02]  /*0630*/  IMAD R2, R17, UR6, R14.reuse ;  /* 0x0000000611027c24 */ /* 0x100fe4000f8e020e */
[----:B------:R-:W-:-:S07]  /*0640*/  IMAD R3, R15, UR6, R14 ;  /* 0x000000060f037c24 */ /* 0x000fce000f8e020e */
.L_x_3:
[----:B------:R-:W1:Y:S08]  /*0650*/  LDC.64 R28, c[0x0][0x3a8] ;  /* 0x0000ea00ff1c7b82 */ /* 0x000e700000000a00 */
[----:B0-----:R-:W0:Y:S08]  /*0660*/  LDC.64 R10, c[0x0][0x3b0] ;  /* 0x0000ec00ff0a7b82 */ /* 0x001e300000000a00 */
[----:B------:R-:W2:Y:S01]  /*0670*/  LDC.64 R12, c[0x0][0x3a0] ;  /* 0x0000e800ff0c7b82 */ /* 0x000ea20000000a00 */
[----:B-1----:R-:W-:-:S05]  /*0680*/  IMAD.WIDE R6, R4, 0x8, R28 ;  /* 0x0000000804067825 */ /* 0x002fca00078e021c */
[----:B------:R-:W3:Y:S01]  /*0690*/  LDG.E.64.CONSTANT R18, desc[UR4][R6.64] ;  /* 0x0000000406127981 */ /* 0x000ee2000c1e9b00 */
[----:B------:R-:W-:-:S04]  /*06a0*/  IMAD.WIDE R28, R2, 0x8, R28 ;  /* 0x00000008021c7825 */ /* 0x000fc800078e021c */
[--C-:B0-----:R-:W-:Y:S01]  /*06b0*/  IMAD.WIDE R8, R2, 0x8, R10.reuse ;  /* 0x0000000802087825 */ /* 0x101fe200078e020a */
[----:B------:R-:W4:Y:S04]  /*06c0*/  LDG.E.64.CONSTANT R16, desc[UR4][R28.64] ;  /* 0x000000041c107981 */ /* 0x000f28000c1e9b00 */
[----:B------:R-:W5:Y:S01]  /*06d0*/  LDG.E.64.CONSTANT R20, desc[UR4][R8.64] ;  /* 0x0000000408147981 */ /* 0x000f62000c1e9b00 */
[----:B------:R-:W-:-:S03]  /*06e0*/  IMAD.WIDE R10, R4, 0x8, R10 ;  /* 0x00000008040a7825 */ /* 0x000fc600078e020a */
[----:B------:R-:W2:Y:S04]  /*06f0*/  LDG.E.64.CONSTANT R26, desc[UR4][R28.64+0x100] ;  /* 0x000100041c1a7981 */ /* 0x000ea8000c1e9b00 */
[----:B------:R-:W2:Y:S01]  /*0700*/  LDG.E.64.CONSTANT R14, desc[UR4][R10.64] ;  /* 0x000000040a0e7981 */ /* 0x000ea2000c1e9b00 */
[----:B---3--:R-:W-:Y:S01]  /*0710*/  DSETP.MIN.AND P0, P1, R18, 1, PT ;  /* 0x3ff000001200742a */ /* 0x008fe20003900000 */
[----:B------:R-:W-:-:S05]  /*0720*/  IMAD.MOV.U32 R22, RZ, RZ, R19 ;  /* 0x000000ffff167224 */ /* 0x000fca00078e0013 */
[----:B------:R-:W-:Y:S01]  /*0730*/  FSEL R23, R22, 1.875, P0 ;  /* 0x3ff0000016177808 */ /* 0x000fe20000000000 */
[----:B------:R-:W-:-:S07]  /*0740*/  IMAD.MOV.U32 R22, RZ, RZ, 0x80000 ;  /* 0x00080000ff167424 */ /* 0x000fce00078e00ff */
[----:B------:R-:W-:Y:S02]  /*0750*/  @P1 LOP3.LUT R23, R22, 0x3ff00000, RZ, 0xfc, !PT ;  /* 0x3ff0000016171812 */ /* 0x000fe400078efcff */
[----:B------:R-:W-:Y:S01]  /*0760*/  SEL R22, R18, RZ, P0 ;  /* 0x000000ff12167207 */ /* 0x000fe20000000000 */
[----:B----4-:R-:W-:Y:S01]  /*0770*/  DSETP.MIN.AND P0, P1, R16, 1, PT ;  /* 0x3ff000001000742a */ /* 0x010fe20003900000 */
[----:B-----5:R-:W-:Y:S02]  /*0780*/  IMAD.MOV.U32 R19, RZ, RZ, R20 ;  /* 0x000000ffff137224 */ /* 0x020fe400078e0014 */
[----:B------:R-:W-:Y:S02]  /*0790*/  MOV R18, R22 ;  /* 0x0000001600127202 */ /* 0x000fe40000000f00 */
[----:B------:R-:W-:Y:S01]  /*07a0*/  DSETP.MIN.AND P2, P3, R22, R20, PT ;  /* 0x000000141600722a */ /* 0x000fe20003b40000 */
[----:B------:R-:W-:Y:S02]  /*07b0*/  IMAD.MOV.U32 R20, RZ, RZ, R16 ;  /* 0x000000ffff147224 */ /* 0x000fe400078e0010 */
[----:B------:R-:W-:-:S03]  /*07c0*/  IMAD.MOV.U32 R16, RZ, RZ, 0x80000 ;  /* 0x00080000ff107424 */ /* 0x000fc600078e00ff */
[----:B------:R-:W-:Y:S01]  /*07d0*/  SEL R22, R18, R19, P2 ;  /* 0x0000001312167207 */ /* 0x000fe20001000000 */
[----:B--2---:R-:W-:Y:S01]  /*07e0*/  IMAD.WIDE.U32 R18, R3, 0x8, R12 ;  /* 0x0000000803127825 */ /* 0x004fe200078e000c */
[----:B------:R-:W-:Y:S02]  /*07f0*/  FSEL R17, R17, 1.875, P0 ;  /* 0x3ff0000011117808 */ /* 0x000fe40000000000 */
[----:B------:R-:W-:Y:S02]  /*0800*/  @P1 LOP3.LUT R17, R16, 0x3ff00000, RZ, 0xfc, !PT ;  /* 0x3ff0000010111812 */ /* 0x000fe400078efcff */
[----:B------:R-:W-:Y:S01]  /*0810*/  SEL R16, R20, RZ, P0 ;  /* 0x000000ff14107207 */ /* 0x000fe20000000000 */
[----:B------:R-:W2:Y:S01]  /*0820*/  LDG.E.64 R24, desc[UR4][R18.64] ;  /* 0x0000000412187981 */ /* 0x000ea2000c1e1b00 */
[----:B------:R-:W-:Y:S02]  /*0830*/  FSEL R23, R23, R21, P2 ;  /* 0x0000001517177208 */ /* 0x000fe40001000000 */
[----:B------:R-:W-:Y:S01]  /*0840*/  @P3 LOP3.LUT R23, R21, 0x80000, RZ, 0xfc, !PT ;  /* 0x0008000015173812 */ /* 0x000fe200078efcff */
[----:B------:R-:W-:Y:S01]  /*0850*/  IMAD.MOV.U32 R20, RZ, RZ, R16 ;  /* 0x000000ffff147224 */ /* 0x000fe200078e0010 */
[----:B------:R-:W-:Y:S01]  /*0860*/  DSETP.MIN.AND P0, P1, R16, R14, PT ;  /* 0x0000000e1000722a */ /* 0x000fe20003900000 */
[----:B------:R-:W-:-:S02]  /*0870*/  IMAD.MOV.U32 R21, RZ, RZ, R14 ;  /* 0x000000ffff157224 */ /* 0x000fc400078e000e */
[----:B------:R-:W-:Y:S02]  /*0880*/  IMAD.MOV.U32 R16, RZ, RZ, R15 ;  /* 0x000000ffff107224 */ /* 0x000fe400078e000f */
[----:B------:R-:W3:Y:S01]  /*0890*/  LDG.E.64.CONSTANT R14, desc[UR4][R6.64+0x100] ;  /* 0x00010004060e7981 */ /* 0x000ee2000c1e9b00 */
[----:B------:R-:W-:Y:S02]  /*08a0*/  SEL R20, R20, R21, P0 ;  /* 0x0000001514147207 */ /* 0x000fe40000000000 */
[----:B------:R-:W-:-:S06]  /*08b0*/  FSEL R21, R17, R16, P0 ;  /* 0x0000001011157208 */ /* 0x000fcc0000000000 */
[----:B------:R-:W-:Y:S02]  /*08c0*/  @P1 LOP3.LUT R21, R16, 0x80000, RZ, 0xfc, !PT ;  /* 0x0008000010151812 */ /* 0x000fe400078efcff */
[----:B------:R-:W4:Y:S01]  /*08d0*/  LDG.E.64.CONSTANT R16, desc[UR4][R8.64+0x100] ;  /* 0x0001000408107981 */ /* 0x000f22000c1e9b00 */
[----:B--2---:R-:W-:-:S04]  /*08e0*/  ISETP.GE.AND P0, PT, R25, RZ, PT ;  /* 0x000000ff1900720c */ /* 0x004fc80003f06270 */
[----:B------:R-:W-:Y:S02]  /*08f0*/  FSEL R20, R22, R20, !P0 ;  /* 0x0000001416147208 */ /* 0x000fe40004000000 */
[----:B------:R-:W-:Y:S01]  /*0900*/  FSEL R21, R23, R21, !P0 ;  /* 0x0000001517157208 */ /* 0x000fe20004000000 */
[----:B---3--:R-:W-:Y:S01]  /*0910*/  DSETP.MIN.AND P0, P1, R14, 1, PT ;  /* 0x3ff000000e00742a */ /* 0x008fe20003900000 */
[----:B------:R-:W-:-:S04]  /*0920*/  IMAD.MOV.U32 R22, RZ, RZ, R15 ;  /* 0x000000ffff167224 */ /* 0x000fc800078e000f */
[----:B------:R-:W-:Y:S01]  /*0930*/  DMUL R20, R24, R20 ;  /* 0x0000001418147228 */ /* 0x000fe20000000000 */
[----:B------:R-:W-:Y:S01]  /*0940*/  IMAD.MOV.U32 R24, RZ, RZ, 0x80000 ;  /* 0x00080000ff187424 */ /* 0x000fe200078e00ff */
[----:B------:R-:W-:Y:S01]  /*0950*/  FSEL R23, R22, 1.875, P0 ;  /* 0x3ff0000016177808 */ /* 0x000fe20000000000 */
[----:B------:R-:W-:Y:S02]  /*0960*/  IMAD.MOV.U32 R22, RZ, RZ, R14 ;  /* 0x000000ffff167224 */ /* 0x000fe400078e000e */
[----:B------:R-:W2:Y:S03]  /*0970*/  LDG.E.64.CONSTANT R14, desc[UR4][R10.64+0x100] ;  /* 0x000100040a0e7981 */ /* 0x000ea6000c1e9b00 */
[----:B------:R-:W-:Y:S02]  /*0980*/  SEL R22, R22, RZ, P0 ;  /* 0x000000ff16167207 */ /* 0x000fe40000000000 */
[----:B------:R-:W-:Y:S01]  /*0990*/  @P1 LOP3.LUT R23, R24, 0x3ff00000, RZ, 0xfc, !PT ;  /* 0x3ff0000018171812 */ /* 0x000fe200078efcff */
[----:B------:R-:W-:Y:S01]  /*09a0*/  VIADD R25, R3, 0x20 ;  /* 0x0000002003197836 */ /* 0x000fe20000000000 */
[----:B------:R0:W-:Y:S04]  /*09b0*/  STG.E.64 desc[UR4][R18.64], R20 ;  /* 0x0000001412007986 */ /* 0x0001e8000c101b04 */
[----:B----4-:R-:W-:Y:S01]  /*09c0*/  DSETP.MIN.AND P0, P1, R22, R16, PT ;  /* 0x000000101600722a */ /* 0x010fe20003900000 */
[----:B0-----:R-:W-:Y:S01]  /*09d0*/  IMAD.MOV.U32 R18, RZ, RZ, R22 ;  /* 0x000000ffff127224 */ /* 0x001fe200078e0016 */
[----:B------:R-:W-:Y:S01]  /*09e0*/  MOV R19, R16 ;  /* 0x0000001000137202 */ /* 0x000fe20000000f00 */
[----:B------:R-:W-:-:S02]  /*09f0*/  IMAD.MOV.U32 R22, RZ, RZ, R17 ;  /* 0x000000ffff167224 */ /* 0x000fc400078e0011 */
[----:B------:R-:W-:-:S05]  /*0a00*/  IMAD.WIDE.U32 R16, R25, 0x8, R12 ;  /* 0x0000000819107825 */ /* 0x000fca00078e000c */
[----:B------:R-:W3:Y:S01]  /*0a10*/  LDG.E.64 R20, desc[UR4][R16.64] ;  /* 0x0000000410147981 */ /* 0x000ee2000c1e1b00 */
[----:B------:R-:W-:Y:S02]  /*0a20*/  SEL R18, R18, R19, P0 ;  /* 0x0000001312127207 */ /* 0x000fe40000000000 */
[----:B------:R-:W-:Y:S02]  /*0a30*/  FSEL R19, R23, R22, P0 ;  /* 0x0000001617137208 */ /* 0x000fe40000000000 */
[----:B------:R-:W-:Y:S02]  /*0a40*/  @P1 LOP3.LUT R19, R22, 0x80000, RZ, 0xfc, !PT ;  /* 0x0008000016131812 */ /* 0x000fe400078efcff */
[----:B------:R-:W4:Y:S01]  /*0a50*/  LDG.E.64.CONSTANT R22, desc[UR4][R6.64+0x200] ;  /* 0x0002000406167981 */ /* 0x000f22000c1e9b00 */
[----:B------:R-:W-:Y:S01]  /*0a60*/  DSETP.MIN.AND P0, P1, R26, 1, PT ;  /* 0x3ff000001a00742a */ /* 0x000fe20003900000 */
[----:B------:R-:W-:Y:S02]  /*0a70*/  IMAD.MOV.U32 R24, RZ, RZ, R26 ;  /* 0x000000ffff187224 */ /* 0x000fe400078e001a */
[----:B------:R-:W-:-:S03]  /*0a80*/  IMAD.MOV.U32 R26, RZ, RZ, 0x80000 ;  /* 0x00080000ff1a7424 */ /* 0x000fc600078e00ff */
[----:B------:R-:W-:Y:S02]  /*0a90*/  FSEL R25, R27, 1.875, P0 ;  /* 0x3ff000001b197808 */ /* 0x000fe40000000000 */
[----:B------:R-:W-:Y:S01]  /*0aa0*/  SEL R24, R24, RZ, P0 ;  /* 0x000000ff18187207 */ /* 0x000fe20000000000 */
[----:B------:R-:W5:Y:S05]  /*0ab0*/  LDG.E.64.CONSTANT R6, desc[UR4][R6.64+0x300] ;  /* 0x0003000406067981 */ /* 0x000f6a000c1e9b00 */
[----:B------:R-:W-:Y:S01]  /*0ac0*/  @P1 LOP3.LUT R25, R26, 0x3ff00000, RZ, 0xfc, !PT ;  /* 0x3ff000001a191812 */ /* 0x000fe200078efcff */
[----:B------:R-:W-:-:S04]  /*0ad0*/  IMAD.MOV.U32 R26, RZ, RZ, R24 ;  /* 0x000000ffff1a7224 */ /* 0x000fc800078e0018 */
[----:B------:R-:W-:Y:S01]  /*0ae0*/  IMAD.MOV.U32 R27, RZ, RZ, R25 ;  /* 0x000000ffff1b7224 */ /* 0x000fe200078e0019 */
[----:B--2---:R-:W-:Y:S01]  /*0af0*/  DSETP.MIN.AND P0, P1, R24, R14, PT ;  /* 0x0000000e1800722a */ /* 0x004fe20003900000 */
[----:B------:R-:W-:-:S05]  /*0b00*/  IMAD.MOV.U32 R25, RZ, RZ, R14 ;  /* 0x000000ffff197224 */ /* 0x000fca00078e000e */
[----:B------:R-:W-:Y:S02]  /*0b10*/  FSEL R27, R27, R15, P0 ;  /* 0x0000000f1b1b7208 */ /* 0x000fe40000000000 */
[----:B------:R-:W-:-:S06]  /*0b20*/  SEL R26, R26, R25, P0 ;  /* 0x000000191a1a7207 */ /* 0x000fcc0000000000 */
[----:B------:R-:W-:Y:S02]  /*0b30*/  @P1 LOP3.LUT R27, R15, 0x80000, RZ, 0xfc, !PT ;  /* 0x000800000f1b1812 */ /* 0x000fe400078efcff */
[----:B------:R-:W2:Y:S01]  /*0b40*/  LDG.E.64.CONSTANT R14, desc[UR4][R8.64+0x200] ;  /* 0x00020004080e7981 */ /* 0x000ea2000c1e9b00 */
[----:B---3--:R-:W-:Y:S01]  /*0b50*/  ISETP.GE.AND P0, PT, R21, RZ, PT ;  /* 0x000000ff1500720c */ /* 0x008fe20003f06270 */
[----:B------:R-:W-:Y:S02]  /*0b60*/  VIADD R25, R3, 0x40 ;  /* 0x0000004003197836 */ /* 0x000fe40000000000 */
[----:B------:R-:W3:Y:S01]  /*0b70*/  LDG.E.64.CONSTANT R8, desc[UR4][R8.64+0x300] ;  /* 0x0003000408087981 */ /* 0x000ee2000c1e9b00 */
[----:B------:R-:W-:Y:S02]  /*0b80*/  FSEL R18, R18, R26, !P0 ;  /* 0x0000001a12127208 */ /* 0x000fe40004000000 */
[----:B------:R-:W-:-:S06]  /*0b90*/  FSEL R19, R19, R27, !P0 ;  /* 0x0000001b13137208 */ /* 0x000fcc0004000000 */
[----:B------:R-:W-:Y:S01]  /*0ba0*/  DMUL R26, R20, R18 ;  /* 0x00000012141a7228 */ /* 0x000fe20000000000 */
[----:B------:R-:W5:Y:S04]  /*0bb0*/  LDG.E.64.CONSTANT R18, desc[UR4][R28.64+0x200] ;  /* 0x000200041c127981 */ /* 0x000f68000c1e9b00 */
[----:B------:R-:W3:Y:S01]  /*0bc0*/  LDG.E.64.CONSTANT R20, desc[UR4][R10.64+0x200] ;  /* 0x000200040a147981 */ /* 0x000ee2000c1e9b00 */
[----:B----4-:R-:W-:-:S03]  /*0bd0*/  DSETP.MIN.AND P0, P1, R22, 1, PT ;  /* 0x3ff000001600742a */ /* 0x010fc60003900000 */
[----:B------:R0:W-:Y:S01]  /*0be0*/  STG.E.64 desc[UR4][R16.64], R26 ;  /* 0x0000001a10007986 */ /* 0x0001e2000c101b04 */
[----:B------:R-:W-:-:S03]  /*0bf0*/  IMAD.WIDE.U32 R24, R25, 0x8, R12 ;  /* 0x0000000819187825 */ /* 0x000fc600078e000c */
[----:B------:R-:W4:Y:S04]  /*0c00*/  LDG.E.64.CONSTANT R28, desc[UR4][R28.64+0x300] ;  /* 0x000300041c1c7981 */ /* 0x000f28000c1e9b00 */
[----:B------:R-:W4:Y:S01]  /*0c10*/  LDG.E.64.CONSTANT R10, desc[UR4][R10.64+0x300] ;  /* 0x000300040a0a7981 */ /* 0x000f22000c1e9b00 */
[----:B0-----:R-:W-:Y:S02]  /*0c20*/  IMAD.MOV.U32 R26, RZ, RZ, R22 ;  /* 0x000000ffff1a7224 */ /* 0x001fe400078e0016 */
[----:B------:R-:W-:Y:S01]  /*0c30*/  IMAD.MOV.U32 R22, RZ, RZ, 0x80000 ;  /* 0x00080000ff167424 */ /* 0x000fe200078e00ff */
[----:B------:R-:W-:-:S04]  /*0c40*/  FSEL R27, R23, 1.875, P0 ;  /* 0x3ff00000171b7808 */ /* 0x000fc80000000000 */
[----:B------:R-:W-:Y:S02]  /*0c50*/  @P1 LOP3.LUT R27, R22, 0x3ff00000, RZ, 0xfc, !PT ;  /* 0x3ff00000161b1812 */ /* 0x000fe400078efcff */
[----:B------:R-:W4:Y:S01]  /*0c60*/  LDG.E.64 R22, desc[UR4][R24.64] ;  /* 0x0000000418167981 */ /* 0x000f22000c1e1b00 */
[----:B------:R-:W-:Y:S02]  /*0c70*/  SEL R26, R26, RZ, P0 ;  /* 0x000000ff1a1a7207 */ /* 0x000fe40000000000 */
[----:B------:R-:W-:-:S03]  /*0c80*/  IMAD.MOV.U32 R17, RZ, RZ, R27 ;  /* 0x000000ffff117224 */ /* 0x000fc600078e001b */
[----:B------:R-:W-:Y:S01]  /*0c90*/  IMAD.MOV.U32 R16, RZ, RZ, R26 ;  /* 0x000000ffff107224 */ /* 0x000fe200078e001a */
[----:B--2---:R-:W-:Y:S01]  /*0ca0*/  DSETP.MIN.AND P0, P1, R26, R14, PT ;  /* 0x0000000e1a00722a */ /* 0x004fe20003900000 */
[----:B------:R-:W-:-:S05]  /*0cb0*/  MOV R27, R14 ;  /* 0x0000000e001b7202 */ /* 0x000fca0000000f00 */
[----:B------:R-:W-:Y:S01]  /*0cc0*/  SEL R14, R16, R27, P0 ;  /* 0x0000001b100e7207 */ /* 0x000fe20000000000 */
[----:B-----5:R-:W-:Y:S01]  /*0cd0*/  DSETP.MIN.AND P2, P3, R18, 1, PT ;  /* 0x3ff000001200742a */ /* 0x020fe20003b40000 */
[----:B------:R-:W-:Y:S02]  /*0ce0*/  IMAD.MOV.U32 R16, RZ, RZ, R18 ;  /* 0x000000ffff107224 */ /* 0x000fe400078e0012 */
[----:B------:R-:W-:-:S03]  /*0cf0*/  IMAD.MOV.U32 R18, RZ, RZ, 0x80000 ;  /* 0x00080000ff127424 */ /* 0x000fc600078e00ff */
[----:B------:R-:W-:-:S08]  /*0d00*/  FSEL R19, R19, 1.875, P2 ;  /* 0x3ff0000013137808 */ /* 0x000fd00001000000 */
[----:B------:R-:W-:Y:S02]  /*0d10*/  @P3 LOP3.LUT R19, R18, 0x3ff00000, RZ, 0xfc, !PT ;  /* 0x3ff0000012133812 */ /* 0x000fe400078efcff */
[----:B------:R-:W-:-:S06]  /*0d20*/  SEL R18, R16, RZ, P2 ;  /* 0x000000ff10127207 */ /* 0x000fcc0001000000 */
[----:B---3--:R-:W-:Y:S01]  /*0d30*/  DSETP.MIN.AND P2, P3, R18, R20, PT ;  /* 0x000000141200722a */ /* 0x008fe20003b40000 */
[----:B------:R-:W-:Y:S01]  /*0d40*/  FSEL R17, R17, R15, P0 ;  /* 0x0000000f11117208 */ /* 0x000fe20000000000 */
[----:B------:R-:W-:Y:S01]  /*0d50*/  IMAD.MOV.U32 R16, RZ, RZ, R18 ;  /* 0x000000ffff107224 */ /* 0x000fe200078e0012 */
[----:B------:R-:W-:Y:S01]  /*0d60*/  @P1 LOP3.LUT R17, R15, 0x80000, RZ, 0xfc, !PT ;  /* 0x000800000f111812 */ /* 0x000fe200078efcff */
[----:B------:R-:W-:Y:S02]  /*0d70*/  IMAD.MOV.U32 R15, RZ, RZ, R20 ;  /* 0x000000ffff0f7224 */ /* 0x000fe400078e0014 */
[----:B------:R-:W-:-:S03]  /*0d80*/  FSEL R19, R19, R21, P2 ;  /* 0x0000001513137208 */ /* 0x000fc60001000000 */
[----:B------:R-:W-:Y:S01]  /*0d90*/  SEL R16, R16, R15, P2 ;  /* 0x0000000f10107207 */ /* 0x000fe20001000000 */
[----:B------:R-:W-:-:S04]  /*0da0*/  IMAD.MOV.U32 R15, RZ, RZ, R17 ;  /* 0x000000ffff0f7224 */ /* 0x000fc800078e0011 */
[----:B------:R-:W-:Y:S02]  /*0db0*/  @P3 LOP3.LUT R19, R21, 0x80000, RZ, 0xfc, !PT ;  /* 0x0008000015133812 */ /* 0x000fe400078efcff */
[----:B----4-:R-:W-:-:S03]  /*0dc0*/  ISETP.GE.AND P0, PT, R23, RZ, PT ;  /* 0x000000ff1700720c */ /* 0x010fc60003f06270 */
[----:B------:R-:W-:Y:S01]  /*0dd0*/  IMAD.MOV.U32 R17, RZ, RZ, R19 ;  /* 0x000000ffff117224 */ /* 0x000fe200078e0013 */
[----:B------:R-:W-:-:S04]  /*0de0*/  FSEL R14, R14, R16, !P0 ;  /* 0x000000100e0e7208 */ /* 0x000fc80004000000 */
[----:B------:R-:W-:Y:S01]  /*0df0*/  FSEL R15, R15, R17, !P0 ;  /* 0x000000110f0f7208 */ /* 0x000fe20004000000 */
[----:B------:R-:W-:-:S05]  /*0e00*/  VIADD R17, R3, 0x60 ;  /* 0x0000006003117836 */ /* 0x000fca0000000000 */
[----:B------:R-:W-:Y:S01]  /*0e10*/  DMUL R22, R22, R14 ;  /* 0x0000000e16167228 */ /* 0x000fe20000000000 */
[----:B------:R-:W-:-:S06]  /*0e20*/  IMAD.WIDE.U32 R12, R17, 0x8, R12 ;  /* 0x00000008110c7825 */ /* 0x000fcc00078e000c */
[----:B------:R1:W-:Y:S04]  /*0e30*/  STG.E.64 desc[UR4][R24.64], R22 ;  /* 0x0000001618007986 */ /* 0x0003e8000c101b04 */
[----:B------:R-:W2:Y:S01]  /*0e40*/  LDG.E.64 R14, desc[UR4][R12.64] ;  /* 0x000000040c0e7981 */ /* 0x000ea2000c1e1b00 */
[----:B------:R-:W-:Y:S02]  /*0e50*/  DSETP.MIN.AND P0, P1, R28, 1, PT ;  /* 0x3ff000001c00742a */ /* 0x000fe40003900000 */
[----:B------:R-:W-:Y:S01]  /*0e60*/  DSETP.MIN.AND P2, P3, R6, 1, PT ;  /* 0x3ff000000600742a */ /* 0x000fe20003b40000 */
[----:B------:R-:W-:Y:S02]  /*0e70*/  IMAD.MOV.U32 R16, RZ, RZ, R6 ;  /* 0x000000ffff107224 */ /* 0x000fe400078e0006 */
[----:B------:R-:W-:-:S02]  /*0e80*/  IMAD.MOV.U32 R6, RZ, RZ, R29 ;  /* 0x000000ffff067224 */ /* 0x000fc400078e001d */
[----:B------:R-:W-:Y:S02]  /*0e90*/  IMAD.MOV.U32 R18, RZ, RZ, 0x80000 ;  /* 0x00080000ff127424 */ /* 0x000fe400078e00ff */
[----:B------:R-:W-:Y:S01]  /*0ea0*/  IMAD.MOV.U32 R19, RZ, RZ, 0x80000 ;  /* 0x00080000ff137424 */ /* 0x000fe200078e00ff */
[----:B------:R-:W-:Y:S02]  /*0eb0*/  FSEL R17, R6, 1.875, P0 ;  /* 0x3ff0000006117808 */ /* 0x000fe40000000000 */
[----:B------:R-:W-:Y:S02]  /*0ec0*/  SEL R6, R16, RZ, P2 ;  /* 0x000000ff10067207 */ /* 0x000fe40001000000 */
[----:B------:R-:W-:Y:S02]  /*0ed0*/  FSEL R7, R7, 1.875, P2 ;  /* 0x3ff0000007077808 */ /* 0x000fe40001000000 */
[----:B------:R-:W-:Y:S02]  /*0ee0*/  @P1 LOP3.LUT R17, R18, 0x3ff00000, RZ, 0xfc, !PT ;  /* 0x3ff0000012111812 */ /* 0x000fe400078efcff */
[----:B------:R-:W-:-:S02]  /*0ef0*/  SEL R16, R28, RZ, P0 ;  /* 0x000000ff1c107207 */ /* 0x000fc40000000000 */
[----:B------:R-:W-:Y:S01]  /*0f00*/  @P3 LOP3.LUT R7, R19, 0x3ff00000, RZ, 0xfc, !PT ;  /* 0x3ff0000013073812 */ /* 0x000fe200078efcff */
[----:B------:R-:W-:Y:S01]  /*0f10*/  IMAD.MOV.U32 R19, RZ, RZ, R17 ;  /* 0x000000ffff137224 */ /* 0x000fe200078e0011 */
[----:B------:R-:W-:Y:S02]  /*0f20*/  MOV R18, R16 ;  /* 0x0000001000127202 */ /* 0x000fe40000000f00 */
[----:B------:R-:W-:Y:S02]  /*0f30*/  DSETP.MIN.AND P2, P3, R16, R10, PT ;  /* 0x0000000a1000722a */ /* 0x000fe40003b40000 */
[----:B------:R-:W-:Y:S01]  /*0f40*/  DSETP.MIN.AND P0, P1, R6, R8, PT ;  /* 0x000000080600722a */ /* 0x000fe20003900000 */
[----:B------:R-:W-:Y:S02]  /*0f50*/  IMAD.MOV.U32 R16, RZ, RZ, R6 ;  /* 0x000000ffff107224 */ /* 0x000fe400078e0006 */
[----:B------:R-:W-:-:S05]  /*0f60*/  IMAD.MOV.U32 R17, RZ, RZ, R8 ;  /* 0x000000ffff117224 */ /* 0x000fca00078e0008 */
[----:B------:R-:W-:Y:S01]  /*0f70*/  SEL R6, R16, R17, P0 ;  /* 0x0000001110067207 */ /* 0x000fe20000000000 */
[----:B------:R-:W-:Y:S01]  /*0f80*/  IMAD.MOV.U32 R16, RZ, RZ, R11 ;  /* 0x000000ffff107224 */ /* 0x000fe200078e000b */
[----:B------:R-:W-:-:S04]  /*0f90*/  FSEL R7, R7, R9, P0 ;  /* 0x0000000907077208 */ /* 0x000fc80000000000 */
[----:B------:R-:W-:Y:S02]  /*0fa0*/  FSEL R19, R19, R16, P2 ;  /* 0x0000001013137208 */ /* 0x000fe40001000000 */
[----:B------:R-:W-:Y:S02]  /*0fb0*/  @P3 LOP3.LUT R19, R16, 0x80000, RZ, 0xfc, !PT ;  /* 0x0008000010133812 */ /* 0x000fe400078efcff */
[----:B------:R-:W-:Y:S02]  /*0fc0*/  @P1 LOP3.LUT R7, R9, 0x80000, RZ, 0xfc, !PT ;  /* 0x0008000009071812 */ /* 0x000fe400078efcff */
[----:B------:R-:W-:Y:S01]  /*0fd0*/  SEL R8, R18, R10, P2 ;  /* 0x0000000a12087207 */ /* 0x000fe20001000000 */
[----:B------:R-:W-:Y:S02]  /*0fe0*/  IMAD.MOV.U32 R9, RZ, RZ, R19 ;  /* 0x000000ffff097224 */ /* 0x000fe400078e0013 */
[----:B------:R-:W-:Y:S02]  /*0ff0*/  VIADD R4, R4, 0x80 ;  /* 0x0000008004047836 */ /* 0x000fe40000000000 */
[----:B------:R-:W-:-:S02]  /*1000*/  VIADD R2, R2, 0x80 ;  /* 0x0000008002027836 */ /* 0x000fc40000000000 */
[----:B------:R-:W-:Y:S01]  /*1010*/  VIADD R3, R3, 0x80 ;  /* 0x0000008003037836 */ /* 0x000fe20000000000 */
[----:B--2---:R-:W-:-:S04]  /*1020*/  ISETP.GE.AND P0, PT, R15, RZ, PT ;  /* 0x000000ff0f00720c */ /* 0x004fc80003f06270 */
[----:B------:R-:W-:Y:S02]  /*1030*/  FSEL R6, R6, R8, !P0 ;  /* 0x0000000806067208 */ /* 0x000fe40004000000 */
[----:B------:R-:W-:-:S06]  /*1040*/  FSEL R7, R7, R9, !P0 ;  /* 0x0000000907077208 */ /* 0x000fcc0004000000 */
[----:B------:R-:W-:Y:S01]  /*1050*/  DMUL R14, R14, R6 ;  /* 0x000000060e0e7228 */ /* 0x000fe20000000000 */
[----:B------:R-:W-:-:S06]  /*1060*/  VIADD R7, R5, 0x40 ;  /* 0x0000004005077836 */ /* 0x000fcc0000000000 */
[----:B------:R1:W-:Y:S01]  /*1070*/  STG.E.64 desc[UR4][R12.64], R14 ;  /* 0x0000000e0c007986 */ /* 0x0003e2000c101b04 */
[----:B------:R-:W-:Y:S01]  /*1080*/  ISETP.GE.AND P0, PT, R7, R0, PT ;  /* 0x000000000700720c */ /* 0x000fe20003f06270 */
[----:B------:R-:W-:-:S12]  /*1090*/  VIADD R5, R5, 0x80 ;  /* 0x0000008005057836 */ /* 0x000fd80000000000 */
[----:B-1----:R-:W-:Y:S05]  /*10a0*/  @!P0 BRA `(.L_x_3) ;  /* 0xfffffff400688947 */ /* 0x002fea000383ffff */
[----:B------:R-:W-:Y:S05]  /*10b0*/  EXIT ;  /* 0x000000000000794d */ /* 0x000fea0003800000 */
.L_x_4:
[----:B------:R-:W-:-:S00]  /*10c0*/  BRA `(.L_x_4) ;  /* 0xfffffffc00fc7947 */ /* 0x000fc0000383ffff */
[----:B------:R-:W-:-:S00]  /*10d0*/  NOP ;  /* 0x0000000000007918 */ /* 0x000fc00000000000 */
        /* <DEDUP_REMOVED lines=10> */
.L_x_5:


//--------------------- .nv.shared.reserved.0     --------------------------
	.section	.nv.shared.reserved.0,"aw",@nobits
	.weak		__nv_reservedSMEM_offset_0_alias
	.size		__nv_reservedSMEM_offset_0_alias, 0, 64
	.other		__nv_reservedSMEM_offset_0_alias,@"STO_CUDA_RESERVED_SHARED STV_DEFAULT"
__nv_reservedSMEM_offset_0_alias:
	.zero		0
	.zero		64


//--------------------- .nv.constant0._Z21fct_ale_b3_horizontaliPKiS0_S0_PdPKdS3_ --------------------------
	.section	.nv.constant0._Z21fct_ale_b3_horizontaliPKiS0_S0_PdPKdS3_,"a",@progbits
	.sectionflags	@""
	.align	4
.nv.constant0._Z21fct_ale_b3_horizontaliPKiS0_S0_PdPKdS3_:
	.zero		952


//--------------------- SYMBOLS --------------------------

	.type		.nv.reservedSmem.offset0,@object
	.size		.nv.reservedSmem.offset0,0x4
